//
// Generated by NVIDIA NVVM Compiler
//
// Compiler Build ID: CL-36424714
// Cuda compilation tools, release 13.0, V13.0.88
// Based on NVVM 20.0.0
//

.version 9.0
.target sm_100
.address_size 64

	// .globl	_Z11gemm_kernelPfS_S_iii
.extern .shared .align 16 .b8 shared_mem[];

.visible .entry _Z11gemm_kernelPfS_S_iii(
	.param .u64 .ptr .align 1 _Z11gemm_kernelPfS_S_iii_param_0,
	.param .u64 .ptr .align 1 _Z11gemm_kernelPfS_S_iii_param_1,
	.param .u64 .ptr .align 1 _Z11gemm_kernelPfS_S_iii_param_2,
	.param .u32 _Z11gemm_kernelPfS_S_iii_param_3,
	.param .u32 _Z11gemm_kernelPfS_S_iii_param_4,
	.param .u32 _Z11gemm_kernelPfS_S_iii_param_5
)
{
	.reg .pred 	%p<22>;
	.reg .b32 	%r<111>;
	.reg .b32 	%f<91>;
	.reg .b64 	%rd<13>;

	ld.param.u64 	%rd4, [_Z11gemm_kernelPfS_S_iii_param_0];
	ld.param.u64 	%rd5, [_Z11gemm_kernelPfS_S_iii_param_1];
	ld.param.u64 	%rd6, [_Z11gemm_kernelPfS_S_iii_param_2];
	ld.param.u32 	%r43, [_Z11gemm_kernelPfS_S_iii_param_3];
	ld.param.u32 	%r44, [_Z11gemm_kernelPfS_S_iii_param_4];
	ld.param.u32 	%r45, [_Z11gemm_kernelPfS_S_iii_param_5];
	mov.u32 	%r1, %ntid.x;
	mov.u32 	%r2, %tid.x;
	mov.u32 	%r3, %tid.y;
	cvt.rn.f32.s32 	%f20, %r44;
	cvt.rn.f32.u32 	%f1, %r1;
	div.rn.f32 	%f21, %f20, %f1;
	cvt.rpi.f32.f32 	%f22, %f21;
	cvt.rzi.s32.f32 	%r4, %f22;
	cvt.rn.f32.s32 	%f23, %r43;
	div.rn.f32 	%f24, %f23, %f1;
	cvt.rpi.f32.f32 	%f25, %f24;
	cvt.rzi.s32.f32 	%r46, %f25;
	mul.lo.s32 	%r5, %r4, %r46;
	mov.u32 	%r47, %ctaid.y;
	mov.u32 	%r6, %nctaid.x;
	mov.u32 	%r48, %ctaid.x;
	mad.lo.s32 	%r103, %r47, %r6, %r48;
	setp.ge.s32 	%p1, %r103, %r5;
	@%p1 bra 	$L__BB0_23;
	mul.lo.s32 	%r49, %r1, %r1;
	shl.b32 	%r50, %r49, 2;
	mov.u32 	%r51, shared_mem;
	add.s32 	%r8, %r51, %r50;
	cvt.rn.f32.s32 	%f26, %r45;
	div.rn.f32 	%f27, %f26, %f1;
	cvt.rpi.f32.f32 	%f28, %f27;
	cvt.rzi.s32.f32 	%r9, %f28;
	mul.lo.s32 	%r10, %r3, %r1;
	add.s32 	%r52, %r10, %r2;
	shl.b32 	%r53, %r52, 2;
	add.s32 	%r11, %r51, %r53;
	add.s32 	%r12, %r8, %r53;
	and.b32  	%r13, %r1, 7;
	add.s32 	%r14, %r13, -1;
	and.b32  	%r15, %r1, 2040;
	shl.b32 	%r54, %r2, 2;
	add.s32 	%r55, %r50, %r54;
	add.s32 	%r16, %r51, %r55;
	shl.b32 	%r17, %r1, 5;
	shl.b32 	%r56, %r10, 2;
	add.s32 	%r57, %r56, %r51;
	add.s32 	%r18, %r57, 16;
	shl.b32 	%r19, %r1, 2;
	mov.u32 	%r58, %nctaid.y;
	mul.lo.s32 	%r20, %r6, %r58;
	cvta.to.global.u64 	%rd1, %rd6;
	cvta.to.global.u64 	%rd2, %rd4;
	cvta.to.global.u64 	%rd3, %rd5;
$L__BB0_2:
	setp.lt.s32 	%p2, %r9, 1;
	div.s32 	%r59, %r103, %r4;
	mul.lo.s32 	%r60, %r59, %r4;
	sub.s32 	%r61, %r103, %r60;
	mad.lo.s32 	%r22, %r59, %r1, %r3;
	mad.lo.s32 	%r23, %r61, %r1, %r2;
	mov.f32 	%f89, 0f00000000;
	@%p2 bra 	$L__BB0_20;
	mul.lo.s32 	%r24, %r22, %r45;
	mov.f32 	%f89, 0f00000000;
	mov.b32 	%r104, 0;
$L__BB0_4:
	setp.ge.s32 	%p3, %r22, %r43;
	mul.lo.s32 	%r26, %r104, %r1;
	add.s32 	%r63, %r26, %r2;
	setp.ge.s32 	%p4, %r63, %r45;
	mov.f32 	%f80, 0f00000000;
	or.pred  	%p5, %p3, %p4;
	@%p5 bra 	$L__BB0_6;
	add.s32 	%r64, %r63, %r24;
	mul.wide.s32 	%rd7, %r64, 4;
	add.s64 	%rd8, %rd2, %rd7;
	ld.global.f32 	%f80, [%rd8];
$L__BB0_6:
	setp.ge.s32 	%p6, %r23, %r44;
	st.shared.f32 	[%r11], %f80;
	add.s32 	%r28, %r26, %r3;
	setp.ge.s32 	%p7, %r28, %r45;
	mov.f32 	%f81, 0f00000000;
	or.pred  	%p8, %p7, %p6;
	@%p8 bra 	$L__BB0_8;
	mad.lo.s32 	%r65, %r28, %r44, %r23;
	mul.wide.s32 	%rd9, %r65, 4;
	add.s64 	%rd10, %rd3, %rd9;
	ld.global.f32 	%f81, [%rd10];
$L__BB0_8:
	setp.lt.u32 	%p9, %r1, 8;
	st.shared.f32 	[%r12], %f81;
	bar.sync 	0;
	mov.b32 	%r109, 0;
	@%p9 bra 	$L__BB0_11;
	and.b32  	%r67, %r1, -8;
	neg.s32 	%r107, %r67;
	mov.u32 	%r105, %r18;
	mov.u32 	%r106, %r16;
$L__BB0_10:
	.pragma "nounroll";
	ld.shared.f32 	%f34, [%r105+-16];
	ld.shared.f32 	%f35, [%r106];
	fma.rn.f32 	%f36, %f34, %f35, %f89;
	ld.shared.f32 	%f37, [%r105+-12];
	add.s32 	%r68, %r106, %r19;
	ld.shared.f32 	%f38, [%r68];
	fma.rn.f32 	%f39, %f37, %f38, %f36;
	ld.shared.f32 	%f40, [%r105+-8];
	add.s32 	%r69, %r68, %r19;
	ld.shared.f32 	%f41, [%r69];
	fma.rn.f32 	%f42, %f40, %f41, %f39;
	ld.shared.f32 	%f43, [%r105+-4];
	add.s32 	%r70, %r69, %r19;
	ld.shared.f32 	%f44, [%r70];
	fma.rn.f32 	%f45, %f43, %f44, %f42;
	ld.shared.f32 	%f46, [%r105];
	add.s32 	%r71, %r70, %r19;
	ld.shared.f32 	%f47, [%r71];
	fma.rn.f32 	%f48, %f46, %f47, %f45;
	ld.shared.f32 	%f49, [%r105+4];
	add.s32 	%r72, %r71, %r19;
	ld.shared.f32 	%f50, [%r72];
	fma.rn.f32 	%f51, %f49, %f50, %f48;
	ld.shared.f32 	%f52, [%r105+8];
	add.s32 	%r73, %r72, %r19;
	ld.shared.f32 	%f53, [%r73];
	fma.rn.f32 	%f54, %f52, %f53, %f51;
	ld.shared.f32 	%f55, [%r105+12];
	add.s32 	%r74, %r73, %r19;
	ld.shared.f32 	%f56, [%r74];
	fma.rn.f32 	%f89, %f55, %f56, %f54;
	add.s32 	%r107, %r107, 8;
	add.s32 	%r106, %r106, %r17;
	add.s32 	%r105, %r105, 32;
	setp.ne.s32 	%p10, %r107, 0;
	mov.u32 	%r109, %r15;
	@%p10 bra 	$L__BB0_10;
$L__BB0_11:
	setp.eq.s32 	%p11, %r13, 0;
	@%p11 bra 	$L__BB0_19;
	setp.lt.u32 	%p12, %r14, 3;
	@%p12 bra 	$L__BB0_14;
	add.s32 	%r75, %r109, %r10;
	shl.b32 	%r76, %r75, 2;
	mov.u32 	%r77, shared_mem;
	add.s32 	%r78, %r77, %r76;
	ld.shared.f32 	%f58, [%r78];
	mad.lo.s32 	%r79, %r109, %r1, %r2;
	shl.b32 	%r80, %r79, 2;
	add.s32 	%r81, %r8, %r80;
	ld.shared.f32 	%f59, [%r81];
	fma.rn.f32 	%f60, %f58, %f59, %f89;
	ld.shared.f32 	%f61, [%r78+4];
	add.s32 	%r82, %r81, %r19;
	ld.shared.f32 	%f62, [%r82];
	fma.rn.f32 	%f63, %f61, %f62, %f60;
	ld.shared.f32 	%f64, [%r78+8];
	add.s32 	%r83, %r82, %r19;
	ld.shared.f32 	%f65, [%r83];
	fma.rn.f32 	%f66, %f64, %f65, %f63;
	ld.shared.f32 	%f67, [%r78+12];
	add.s32 	%r84, %r83, %r19;
	ld.shared.f32 	%f68, [%r84];
	fma.rn.f32 	%f89, %f67, %f68, %f66;
	add.s32 	%r109, %r109, 4;
$L__BB0_14:
	and.b32  	%r85, %r1, 3;
	setp.eq.s32 	%p13, %r85, 0;
	@%p13 bra 	$L__BB0_19;
	setp.eq.s32 	%p14, %r85, 1;
	@%p14 bra 	$L__BB0_17;
	add.s32 	%r86, %r109, %r10;
	shl.b32 	%r87, %r86, 2;
	mov.u32 	%r88, shared_mem;
	add.s32 	%r89, %r88, %r87;
	ld.shared.f32 	%f70, [%r89];
	mad.lo.s32 	%r90, %r109, %r1, %r2;
	shl.b32 	%r91, %r90, 2;
	add.s32 	%r92, %r8, %r91;
	ld.shared.f32 	%f71, [%r92];
	fma.rn.f32 	%f72, %f70, %f71, %f89;
	ld.shared.f32 	%f73, [%r89+4];
	add.s32 	%r93, %r92, %r19;
	ld.shared.f32 	%f74, [%r93];
	fma.rn.f32 	%f89, %f73, %f74, %f72;
	add.s32 	%r109, %r109, 2;
$L__BB0_17:
	and.b32  	%r94, %r1, 1;
	setp.eq.b32 	%p15, %r94, 1;
	not.pred 	%p16, %p15;
	@%p16 bra 	$L__BB0_19;
	add.s32 	%r95, %r109, %r10;
	shl.b32 	%r96, %r95, 2;
	mov.u32 	%r97, shared_mem;
	add.s32 	%r98, %r97, %r96;
	ld.shared.f32 	%f75, [%r98];
	mad.lo.s32 	%r99, %r109, %r1, %r2;
	shl.b32 	%r100, %r99, 2;
	add.s32 	%r101, %r8, %r100;
	ld.shared.f32 	%f76, [%r101];
	fma.rn.f32 	%f89, %f75, %f76, %f89;
$L__BB0_19:
	bar.sync 	0;
	add.s32 	%r104, %r104, 1;
	setp.ne.s32 	%p17, %r104, %r9;
	@%p17 bra 	$L__BB0_4;
$L__BB0_20:
	setp.ge.s32 	%p18, %r22, %r43;
	setp.ge.s32 	%p19, %r23, %r44;
	or.pred  	%p20, %p18, %p19;
	@%p20 bra 	$L__BB0_22;
	mad.lo.s32 	%r102, %r22, %r44, %r23;
	mul.wide.s32 	%rd11, %r102, 4;
	add.s64 	%rd12, %rd1, %rd11;
	ld.global.f32 	%f77, [%rd12];
	add.f32 	%f78, %f89, %f77;
	st.global.f32 	[%rd12], %f78;
$L__BB0_22:
	add.s32 	%r103, %r103, %r20;
	setp.lt.s32 	%p21, %r103, %r5;
	@%p21 bra 	$L__BB0_2;
$L__BB0_23:
	ret;

}


// ===== COMPILED SASS (sm_100) =====

	.target	sm_100

	.elftype	@"ET_EXEC"


//--------------------- .note.nv.tkinfo           --------------------------
	.section	.note.nv.tkinfo,"",@"SHT_NOTE"
	.sectionflags	@"SHF_NOTE_NV_TKINFO"
	.tkinfo
        /*0018*/ 	.word	0x00000002
        /*0030*/ 	.string	""
        /*0030*/ 	.string	"ptxas"
        /*0030*/ 	.string	"Cuda compilation tools, release 13.0, V13.0.88"
        /*0030*/ 	.string	"Build cuda_13.0.r13.0/compiler.36424714_0"
        /*0030*/ 	.string	"-arch sm_100 -m 64 "



//--------------------- .note.nv.cuinfo           --------------------------
	.section	.note.nv.cuinfo,"",@"SHT_NOTE"
	.sectionflags	@"SHF_NOTE_NV_CUINFO"
        /*0018*/ 	.short	0x0002
        /*001a*/ 	.short	0x0064
        /*001c*/ 	.short	0x0082
	.zero		2


//--------------------- .nv.info                  --------------------------
	.section	.nv.info,"",@"SHT_CUDA_INFO"
	.align	4


	//----- nvinfo : EIATTR_REGCOUNT
	.align		4
        /*0000*/ 	.byte	0x04, 0x2f
        /*0002*/ 	.short	(.L_1 - .L_0)
	.align		4
.L_0:
        /*0004*/ 	.word	index@(_Z11gemm_kernelPfS_S_iii)
        /*0008*/ 	.word	0x00000020


	//----- nvinfo : EIATTR_FRAME_SIZE
	.align		4
.L_1:
        /*000c*/ 	.byte	0x04, 0x11
        /*000e*/ 	.short	(.L_3 - .L_2)
	.align		4
.L_2:
        /*0010*/ 	.word	index@($__internal_0_$__cuda_sm3x_div_rn_noftz_f32_slowpath)
        /*0014*/ 	.word	0x00000000


	//----- nvinfo : EIATTR_FRAME_SIZE
	.align		4
.L_3:
        /*0018*/ 	.byte	0x04, 0x11
        /*001a*/ 	.short	(.L_5 - .L_4)
	.align		4
.L_4:
        /*001c*/ 	.word	index@(_Z11gemm_kernelPfS_S_iii)
        /*0020*/ 	.word	0x00000000


	//----- nvinfo : EIATTR_MIN_STACK_SIZE
	.align		4
.L_5:
        /*0024*/ 	.byte	0x04, 0x12
        /*0026*/ 	.short	(.L_7 - .L_6)
	.align		4
.L_6:
        /*0028*/ 	.word	index@(_Z11gemm_kernelPfS_S_iii)
        /*002c*/ 	.word	0x00000000
.L_7:


//--------------------- .nv.compat                --------------------------
	.section	.nv.compat,"",@"SHT_CUDA_COMPAT_INFO"
	.align	4
        /*0000*/ 	.byte	0x02, 0x09, 0x00, 0x00, 0x02, 0x02, 0x01, 0x00, 0x02, 0x05, 0x05, 0x00, 0x03, 0x07, 0x01, 0x01
        /*0010*/ 	.byte	0x02, 0x03, 0x00, 0x00, 0x02, 0x06, 0x01, 0x00, 0x04, 0x0b, 0x08, 0x00, 0x01, 0x00, 0x00, 0x00
        /*0020*/ 	.byte	0x00, 0x00, 0x00, 0x00


//--------------------- .nv.info._Z11gemm_kernelPfS_S_iii --------------------------
	.section	.nv.info._Z11gemm_kernelPfS_S_iii,"",@"SHT_CUDA_INFO"
	.sectionflags	@""
	.align	4


	//----- nvinfo : EIATTR_CUDA_API_VERSION
	.align		4
        /*0000*/ 	.byte	0x04, 0x37
        /*0002*/ 	.short	(.L_9 - .L_8)
.L_8:
        /*0004*/ 	.word	0x00000082


	//----- nvinfo : EIATTR_KPARAM_INFO
	.align		4
.L_9:
        /*0008*/ 	.byte	0x04, 0x17
        /*000a*/ 	.short	(.L_11 - .L_10)
.L_10:
        /*000c*/ 	.word	0x00000000
        /*0010*/ 	.short	0x0005
        /*0012*/ 	.short	0x0020
        /*0014*/ 	.byte	0x00, 0xf0, 0x11, 0x00


	//----- nvinfo : EIATTR_KPARAM_INFO
	.align		4
.L_11:
        /*0018*/ 	.byte	0x04, 0x17
        /*001a*/ 	.short	(.L_13 - .L_12)
.L_12:
        /*001c*/ 	.word	0x00000000
        /*0020*/ 	.short	0x0004
        /*0022*/ 	.short	0x001c
        /*0024*/ 	.byte	0x00, 0xf0, 0x11, 0x00


	//----- nvinfo : EIATTR_KPARAM_INFO
	.align		4
.L_13:
        /*0028*/ 	.byte	0x04, 0x17
        /*002a*/ 	.short	(.L_15 - .L_14)
.L_14:
        /*002c*/ 	.word	0x00000000
        /*0030*/ 	.short	0x0003
        /*0032*/ 	.short	0x0018
        /*0034*/ 	.byte	0x00, 0xf0, 0x11, 0x00


	//----- nvinfo : EIATTR_KPARAM_INFO
	.align		4
.L_15:
        /*0038*/ 	.byte	0x04, 0x17
        /*003a*/ 	.short	(.L_17 - .L_16)
.L_16:
        /*003c*/ 	.word	0x00000000
        /*0040*/ 	.short	0x0002
        /*0042*/ 	.short	0x0010
        /*0044*/ 	.byte	0x00, 0xf5, 0x21, 0x00


	//----- nvinfo : EIATTR_KPARAM_INFO
	.align		4
.L_17:
        /*0048*/ 	.byte	0x04, 0x17
        /*004a*/ 	.short	(.L_19 - .L_18)
.L_18:
        /*004c*/ 	.word	0x00000000
        /*0050*/ 	.short	0x0001
        /*0052*/ 	.short	0x0008
        /*0054*/ 	.byte	0x00, 0xf5, 0x21, 0x00


	//----- nvinfo : EIATTR_KPARAM_INFO
	.align		4
.L_19:
        /*0058*/ 	.byte	0x04, 0x17
        /*005a*/ 	.short	(.L_21 - .L_20)
.L_20:
        /*005c*/ 	.word	0x00000000
        /*0060*/ 	.short	0x0000
        /*0062*/ 	.short	0x0000
        /*0064*/ 	.byte	0x00, 0xf5, 0x21, 0x00


	//----- nvinfo : EIATTR_SPARSE_MMA_MASK
	.align		4
.L_21:
        /*0068*/ 	.byte	0x03, 0x50
        /*006a*/ 	.short	0x0000


	//----- nvinfo : EIATTR_MAXREG_COUNT
	.align		4
        /*006c*/ 	.byte	0x03, 0x1b
        /*006e*/ 	.short	0x00ff


	//----- nvinfo : EIATTR_NUM_BARRIERS
	.align		4
        /*0070*/ 	.byte	0x02, 0x4c
        /*0072*/ 	.byte	0x01
	.zero		1


	//----- nvinfo : EIATTR_MERCURY_ISA_VERSION
	.align		4
        /*0074*/ 	.byte	0x03, 0x5f
        /*0076*/ 	.short	0x0101


	//----- nvinfo : EIATTR_VRC_CTA_INIT_COUNT
	.align		4
        /*0078*/ 	.byte	0x02, 0x4a
	.zero		1
	.zero		1


	//----- nvinfo : EIATTR_EXIT_INSTR_OFFSETS
	.align		4
        /*007c*/ 	.byte	0x04, 0x1c
        /*007e*/ 	.short	(.L_23 - .L_22)


	//   ....[0]....
.L_22:
        /*0080*/ 	.word	0x00000260


	//   ....[1]....
        /*0084*/ 	.word	0x00000fd0


	//----- nvinfo : EIATTR_CRS_STACK_SIZE
	.align		4
.L_23:
        /*0088*/ 	.byte	0x04, 0x1e
        /*008a*/ 	.short	(.L_25 - .L_24)
.L_24:
        /*008c*/ 	.word	0x00000000


	//----- nvinfo : EIATTR_CBANK_PARAM_SIZE
	.align		4
.L_25:
        /*0090*/ 	.byte	0x03, 0x19
        /*0092*/ 	.short	0x0024


	//----- nvinfo : EIATTR_PARAM_CBANK
	.align		4
        /*0094*/ 	.byte	0x04, 0x0a
        /*0096*/ 	.short	(.L_27 - .L_26)
	.align		4
.L_26:
        /*0098*/ 	.word	index@(.nv.constant0._Z11gemm_kernelPfS_S_iii)
        /*009c*/ 	.short	0x0380
        /*009e*/ 	.short	0x0024


	//----- nvinfo : EIATTR_SW_WAR
	.align		4
.L_27:
        /*00a0*/ 	.byte	0x04, 0x36
        /*00a2*/ 	.short	(.L_29 - .L_28)
.L_28:
        /*00a4*/ 	.word	0x00000008
.L_29:


//--------------------- .nv.callgraph             --------------------------
	.section	.nv.callgraph,"",@"SHT_CUDA_CALLGRAPH"
	.align	4
	.sectionentsize	8
	.align		4
        /*0000*/ 	.word	0x00000000
	.align		4
        /*0004*/ 	.word	0xffffffff
	.align		4
        /*0008*/ 	.word	0x00000000
	.align		4
        /*000c*/ 	.word	0xfffffffe
	.align		4
        /*0010*/ 	.word	0x00000000
	.align		4
        /*0014*/ 	.word	0xfffffffd
	.align		4
        /*0018*/ 	.word	0x00000000
	.align		4
        /*001c*/ 	.word	0xfffffffc


//--------------------- .text._Z11gemm_kernelPfS_S_iii --------------------------
	.section	.text._Z11gemm_kernelPfS_S_iii,"ax",@progbits
	.align	128
        .global         _Z11gemm_kernelPfS_S_iii
        .type           _Z11gemm_kernelPfS_S_iii,@function
        .size           _Z11gemm_kernelPfS_S_iii,(.L_x_22 - _Z11gemm_kernelPfS_S_iii)
        .other          _Z11gemm_kernelPfS_S_iii,@"STO_CUDA_ENTRY STV_DEFAULT"
_Z11gemm_kernelPfS_S_iii:
.text._Z11gemm_kernelPfS_S_iii:
[----:B------:R-:W-:Y:S08]  /*0000*/  LDC R1, c[0x0][0x37c] ;  /* 0x0000df00ff017b82 */ /* 0x000ff00000000800 */
[----:B------:R-:W0:Y:S01]  /*0010*/  LDC R0, c[0x0][0x360] ;  /* 0x0000d800ff007b82 */ /* 0x000e220000000800 */
[----:B------:R-:W1:Y:S02]  /*0020*/  LDCU UR4, c[0x0][0x39c] ;  /* 0x00007380ff0477ac */ /* 0x000e640008000800 */
[----:B-1----:R-:W-:-:S02]  /*0030*/  I2FP.F32.S32 R2, UR4 ;  /* 0x0000000400027c45 */ /* 0x002fc40008201400 */
[----:B0-----:R-:W-:-:S04]  /*0040*/  I2FP.F32.U32 R11, R0 ;  /* 0x00000000000b7245 */ /* 0x001fc80000201000 */
[----:B------:R-:W0:Y:S08]  /*0050*/  MUFU.RCP R4, R11 ;  /* 0x0000000b00047308 */ /* 0x000e300000001000 */
[----:B------:R-:W1:Y:S01]  /*0060*/  FCHK P0, R2, R11 ;  /* 0x0000000b02007302 */ /* 0x000e620000000000 */
[----:B0-----:R-:W-:-:S04]  /*0070*/  FFMA R3, -R11, R4, 1 ;  /* 0x3f8000000b037423 */ /* 0x001fc80000000104 */
[----:B------:R-:W-:-:S04]  /*0080*/  FFMA R3, R4, R3, R4 ;  /* 0x0000000304037223 */ /* 0x000fc80000000004 */
[----:B------:R-:W-:-:S04]  /*0090*/  FFMA R4, R2, R3, RZ ;  /* 0x0000000302047223 */ /* 0x000fc800000000ff */
[----:B------:R-:W-:-:S04]  /*00a0*/  FFMA R5, -R11, R4, R2 ;  /* 0x000000040b057223 */ /* 0x000fc80000000102 */
[----:B------:R-:W-:Y:S01]  /*00b0*/  FFMA R4, R3, R5, R4 ;  /* 0x0000000503047223 */ /* 0x000fe20000000004 */
[----:B-1----:R-:W-:Y:S06]  /*00c0*/  @!P0 BRA `(.L_x_0) ;  /* 0x0000000000108947 */ /* 0x002fec0003800000 */
[----:B------:R-:W-:Y:S01]  /*00d0*/  IMAD.MOV.U32 R6, RZ, RZ, R2 ;  /* 0x000000ffff067224 */ /* 0x000fe200078e0002 */
[----:B------:R-:W-:-:S07]  /*00e0*/  MOV R10, 0x100 ;  /* 0x00000100000a7802 */ /* 0x000fce0000000f00 */
[----:B------:R-:W-:Y:S05]  /*00f0*/  CALL.REL.NOINC `($__internal_0_$__cuda_sm3x_div_rn_noftz_f32_slowpath) ;  /* 0x0000000c00b87944 */ /* 0x000fea0003c00000 */
[----:B------:R-:W-:-:S07]  /*0100*/  IMAD.MOV.U32 R4, RZ, RZ, R6 ;  /* 0x000000ffff047224 */ /* 0x000fce00078e0006 */
.L_x_0:
[----:B------:R-:W0:Y:S01]  /*0110*/  LDCU UR4, c[0x0][0x398] ;  /* 0x00007300ff0477ac */ /* 0x000e220008000800 */
[----:B------:R-:W1:Y:S08]  /*0120*/  MUFU.RCP R8, R11 ;  /* 0x0000000b00087308 */ /* 0x000e700000001000 */
[----:B------:R-:W-:Y:S01]  /*0130*/  F2I.CEIL.NTZ R2, R4 ;  /* 0x0000000400027305 */ /* 0x000fe2000020b100 */
[----:B0-----:R-:W-:Y:S01]  /*0140*/  I2FP.F32.S32 R6, UR4 ;  /* 0x0000000400067c45 */ /* 0x001fe20008201400 */
[----:B-1----:R-:W-:-:S06]  /*0150*/  FFMA R3, -R11, R8, 1 ;  /* 0x3f8000000b037423 */ /* 0x002fcc0000000108 */
[----:B------:R-:W0:Y:S01]  /*0160*/  FCHK P0, R6, R11 ;  /* 0x0000000b06007302 */ /* 0x000e220000000000 */
[----:B------:R-:W-:-:S04]  /*0170*/  FFMA R3, R8, R3, R8 ;  /* 0x0000000308037223 */ /* 0x000fc80000000008 */
[----:B------:R-:W-:-:S04]  /*0180*/  FFMA R8, R3, R6, RZ ;  /* 0x0000000603087223 */ /* 0x000fc800000000ff */
[----:B------:R-:W-:-:S04]  /*0190*/  FFMA R5, -R11, R8, R6 ;  /* 0x000000080b057223 */ /* 0x000fc80000000106 */
[----:B------:R-:W-:Y:S01]  /*01a0*/  FFMA R5, R3, R5, R8 ;  /* 0x0000000503057223 */ /* 0x000fe20000000008 */
[----:B0-----:R-:W-:Y:S06]  /*01b0*/  @!P0 BRA `(.L_x_1) ;  /* 0x00000000000c8947 */ /* 0x001fec0003800000 */
[----:B------:R-:W-:-:S07]  /*01c0*/  MOV R10, 0x1e0 ;  /* 0x000001e0000a7802 */ /* 0x000fce0000000f00 */
[----:B------:R-:W-:Y:S05]  /*01d0*/  CALL.REL.NOINC `($__internal_0_$__cuda_sm3x_div_rn_noftz_f32_slowpath) ;  /* 0x0000000c00807944 */ /* 0x000fea0003c00000 */
[----:B------:R-:W-:-:S07]  /*01e0*/  MOV R5, R6 ;  /* 0x0000000600057202 */ /* 0x000fce0000000f00 */
.L_x_1:
[----:B------:R-:W-:Y:S01]  /*01f0*/  S2UR UR4, SR_CTAID.Y ;  /* 0x00000000000479c3 */ /* 0x000fe20000002600 */
[----:B------:R-:W0:Y:S01]  /*0200*/  LDCU UR7, c[0x0][0x370] ;  /* 0x00006e00ff0777ac */ /* 0x000e220008000800 */
[----:B------:R-:W1:Y:S06]  /*0210*/  F2I.CEIL.NTZ R3, R5 ;  /* 0x0000000500037305 */ /* 0x000e6c000020b100 */
[----:B------:R-:W0:Y:S01]  /*0220*/  S2UR UR5, SR_CTAID.X ;  /* 0x00000000000579c3 */ /* 0x000e220000002500 */
[----:B-1----:R-:W-:Y:S01]  /*0230*/  IMAD R3, R2, R3, RZ ;  /* 0x0000000302037224 */ /* 0x002fe200078e02ff */
[----:B0-----:R-:W-:-:S06]  /*0240*/  UIMAD UR4, UR4, UR7, UR5 ;  /* 0x00000007040472a4 */ /* 0x001fcc000f8e0205 */
[----:B------:R-:W-:-:S13]  /*0250*/  ISETP.LE.AND P0, PT, R3, UR4, PT ;  /* 0x0000000403007c0c */ /* 0x000fda000bf03270 */
[----:B------:R-:W-:Y:S05]  /*0260*/  @P0 EXIT ;  /* 0x000000000000094d */ /* 0x000fea0003800000 */
[----:B------:R-:W0:Y:S01]  /*0270*/  LDCU UR5, c[0x0][0x3a0] ;  /* 0x00007400ff0577ac */ /* 0x000e220008000800 */
[----:B------:R-:W1:Y:S01]  /*0280*/  MUFU.RCP R4, R11 ;  /* 0x0000000b00047308 */ /* 0x000e620000001000 */
[----:B------:R-:W2:Y:S01]  /*0290*/  S2UR UR6, SR_CgaCtaId ;  /* 0x00000000000679c3 */ /* 0x000ea20000008800 */
[----:B------:R-:W3:Y:S01]  /*02a0*/  S2R R5, SR_TID.Y ;  /* 0x0000000000057919 */ /* 0x000ee20000002200 */
[----:B------:R-:W-:Y:S01]  /*02b0*/  IMAD R8, R0, R0, RZ ;  /* 0x0000000000087224 */ /* 0x000fe200078e02ff */
[----:B------:R-:W4:Y:S03]  /*02c0*/  S2R R7, SR_TID.X ;  /* 0x0000000000077919 */ /* 0x000f260000002100 */
[----:B------:R-:W-:Y:S01]  /*02d0*/  IMAD.SHL.U32 R8, R8, 0x4, RZ ;  /* 0x0000000408087824 */ /* 0x000fe200078e00ff */
[----:B0-----:R-:W-:Y:S01]  /*02e0*/  I2FP.F32.S32 R6, UR5 ;  /* 0x0000000500067c45 */ /* 0x001fe20008201400 */
[----:B-1----:R-:W-:Y:S01]  /*02f0*/  FFMA R9, -R11, R4, 1 ;  /* 0x3f8000000b097423 */ /* 0x002fe20000000104 */
[----:B------:R-:W-:-:S02]  /*0300*/  UMOV UR5, 0x400 ;  /* 0x0000040000057882 */ /* 0x000fc40000000000 */
[----:B------:R-:W0:Y:S01]  /*0310*/  FCHK P0, R6, R11 ;  /* 0x0000000b06007302 */ /* 0x000e220000000000 */
[----:B------:R-:W-:Y:S01]  /*0320*/  FFMA R4, R4, R9, R4 ;  /* 0x0000000904047223 */ /* 0x000fe20000000004 */
[----:B--2---:R-:W-:-:S03]  /*0330*/  ULEA UR5, UR6, UR5, 0x18 ;  /* 0x0000000506057291 */ /* 0x004fc6000f8ec0ff */
[----:B------:R-:W-:-:S04]  /*0340*/  FFMA R9, R4, R6, RZ ;  /* 0x0000000604097223 */ /* 0x000fc800000000ff */
[----:B------:R-:W-:-:S04]  /*0350*/  FFMA R10, -R11, R9, R6 ;  /* 0x000000090b0a7223 */ /* 0x000fc80000000106 */
[----:B------:R-:W-:Y:S01]  /*0360*/  FFMA R14, R4, R10, R9 ;  /* 0x0000000a040e7223 */ /* 0x000fe20000000009 */
[----:B------:R-:W-:Y:S01]  /*0370*/  IMAD.U32 R9, RZ, RZ, UR4 ;  /* 0x00000004ff097e24 */ /* 0x000fe2000f8e00ff */
[----:B------:R-:W-:Y:S01]  /*0380*/  IADD3 R4, PT, PT, R8, UR5, RZ ;  /* 0x0000000508047c10 */ /* 0x000fe2000fffe0ff */
[----:B0--34-:R-:W-:Y:S06]  /*0390*/  @!P0 BRA `(.L_x_2) ;  /* 0x00000000000c8947 */ /* 0x019fec0003800000 */
[----:B------:R-:W-:-:S07]  /*03a0*/  MOV R10, 0x3c0 ;  /* 0x000003c0000a7802 */ /* 0x000fce0000000f00 */
[----:B------:R-:W-:Y:S05]  /*03b0*/  CALL.REL.NOINC `($__internal_0_$__cuda_sm3x_div_rn_noftz_f32_slowpath) ;  /* 0x0000000c00087944 */ /* 0x000fea0003c00000 */
[----:B------:R-:W-:-:S07]  /*03c0*/  IMAD.MOV.U32 R14, RZ, RZ, R6 ;  /* 0x000000ffff0e7224 */ /* 0x000fce00078e0006 */
.L_x_2:
[----:B------:R-:W0:Y:S01]  /*03d0*/  LDC R12, c[0x0][0x374] ;  /* 0x0000dd00ff0c7b82 */ /* 0x000e220000000800 */
[----:B------:R-:W-:Y:S01]  /*03e0*/  LEA R11, R7, R8, 0x2 ;  /* 0x00000008070b7211 */ /* 0x000fe200078e10ff */
[C---:B------:R-:W-:Y:S01]  /*03f0*/  IMAD R6, R0.reuse, R5, RZ ;  /* 0x0000000500067224 */ /* 0x040fe200078e02ff */
[----:B------:R1:W2:Y:S01]  /*0400*/  F2I.CEIL.NTZ R8, R14 ;  /* 0x0000000e00087305 */ /* 0x0002a2000020b100 */
[----:B------:R-:W-:Y:S01]  /*0410*/  LOP3.LUT R20, R0, 0x7, RZ, 0xc0, !PT ;  /* 0x0000000700147812 */ /* 0x000fe200078ec0ff */
[----:B------:R-:W3:Y:S01]  /*0420*/  LDCU.64 UR8, c[0x0][0x358] ;  /* 0x00006b00ff0877ac */ /* 0x000ee20008000a00 */
[C---:B------:R-:W-:Y:S01]  /*0430*/  IMAD.IADD R15, R6.reuse, 0x1, R7 ;  /* 0x00000001060f7824 */ /* 0x040fe200078e0207 */
[----:B------:R-:W-:Y:S01]  /*0440*/  LEA R19, R6, UR5, 0x2 ;  /* 0x0000000506137c11 */ /* 0x000fe2000f8e10ff */
[----:B------:R-:W-:Y:S02]  /*0450*/  VIADD R11, R11, UR5 ;  /* 0x000000050b0b7c36 */ /* 0x000fe40008000000 */
[----:B------:R-:W-:Y:S01]  /*0460*/  VIADD R10, R20, 0xffffffff ;  /* 0xffffffff140a7836 */ /* 0x000fe20000000000 */
[----:B------:R-:W-:Y:S01]  /*0470*/  LEA R13, R15, UR5, 0x2 ;  /* 0x000000050f0d7c11 */ /* 0x000fe2000f8e10ff */
[----:B------:R-:W-:Y:S01]  /*0480*/  VIADD R19, R19, 0x10 ;  /* 0x0000001013137836 */ /* 0x000fe20000000000 */
[----:B------:R-:W-:-:S02]  /*0490*/  LEA R18, R15, R4, 0x2 ;  /* 0x000000040f127211 */ /* 0x000fc400078e10ff */
[----:B------:R-:W-:Y:S02]  /*04a0*/  ISETP.GE.U32.AND P2, PT, R10, 0x3, PT ;  /* 0x000000030a00780c */ /* 0x000fe40003f46070 */
[----:B------:R-:W-:Y:S01]  /*04b0*/  LOP3.LUT R10, R0, 0x7f8, RZ, 0xc0, !PT ;  /* 0x000007f8000a7812 */ /* 0x000fe200078ec0ff */
[----:B0123--:R-:W-:-:S10]  /*04c0*/  IMAD R12, R12, UR7, RZ ;  /* 0x000000070c0c7c24 */ /* 0x00ffd4000f8e02ff */
.L_x_12:
[-C--:B------:R-:W-:Y:S02]  /*04d0*/  IABS R16, R2.reuse ;  /* 0x0000000200107213 */ /* 0x080fe40000000000 */
[----:B------:R-:W-:Y:S02]  /*04e0*/  IABS R22, R9 ;  /* 0x0000000900167213 */ /* 0x000fe40000000000 */
[----:B0-----:R-:W0:Y:S01]  /*04f0*/  I2F.RP R17, R16 ;  /* 0x0000001000117306 */ /* 0x001e220000209400 */
[----:B------:R-:W-:-:S07]  /*0500*/  IABS R23, R2 ;  /* 0x0000000200177213 */ /* 0x000fce0000000000 */
[----:B0-----:R-:W0:Y:S02]  /*0510*/  MUFU.RCP R17, R17 ;  /* 0x0000001100117308 */ /* 0x001e240000001000 */
[----:B01----:R-:W-:Y:S02]  /*0520*/  VIADD R14, R17, 0xffffffe ;  /* 0x0ffffffe110e7836 */ /* 0x003fe40000000000 */
[----:B------:R-:W-:-:S04]  /*0530*/  IMAD.MOV R17, RZ, RZ, -R23 ;  /* 0x000000ffff117224 */ /* 0x000fc800078e0a17 */
[----:B------:R0:W1:Y:S02]  /*0540*/  F2I.FTZ.U32.TRUNC.NTZ R15, R14 ;  /* 0x0000000e000f7305 */ /* 0x000064000021f000 */
[----:B0-----:R-:W-:Y:S01]  /*0550*/  IMAD.MOV.U32 R14, RZ, RZ, RZ ;  /* 0x000000ffff0e7224 */ /* 0x001fe200078e00ff */
[----:B-1----:R-:W-:-:S05]  /*0560*/  IADD3 R21, PT, PT, RZ, -R15, RZ ;  /* 0x8000000fff157210 */ /* 0x002fca0007ffe0ff */
[----:B------:R-:W-:-:S04]  /*0570*/  IMAD R21, R21, R16, RZ ;  /* 0x0000001015157224 */ /* 0x000fc800078e02ff */
[----:B------:R-:W-:Y:S01]  /*0580*/  IMAD.HI.U32 R15, R15, R21, R14 ;  /* 0x000000150f0f7227 */ /* 0x000fe200078e000e */
[----:B------:R-:W-:-:S03]  /*0590*/  LOP3.LUT R14, R9, R2, RZ, 0x3c, !PT ;  /* 0x00000002090e7212 */ /* 0x000fc600078e3cff */
[----:B------:R-:W-:Y:S01]  /*05a0*/  IMAD.MOV.U32 R21, RZ, RZ, RZ ;  /* 0x000000ffff157224 */ /* 0x000fe200078e00ff */
[----:B------:R-:W-:Y:S01]  /*05b0*/  ISETP.GE.AND P1, PT, R14, RZ, PT ;  /* 0x000000ff0e00720c */ /* 0x000fe20003f26270 */
[----:B------:R-:W-:-:S04]  /*05c0*/  IMAD.HI.U32 R15, R15, R22, RZ ;  /* 0x000000160f0f7227 */ /* 0x000fc800078e00ff */
[----:B------:R-:W-:-:S05]  /*05d0*/  IMAD R17, R15, R17, R22 ;  /* 0x000000110f117224 */ /* 0x000fca00078e0216 */
[----:B------:R-:W-:-:S13]  /*05e0*/  ISETP.GT.U32.AND P3, PT, R16, R17, PT ;  /* 0x000000111000720c */ /* 0x000fda0003f64070 */
[-C--:B------:R-:W-:Y:S01]  /*05f0*/  @!P3 IADD3 R17, PT, PT, R17, -R16.reuse, RZ ;  /* 0x800000101111b210 */ /* 0x080fe20007ffe0ff */
[----:B------:R-:W-:Y:S01]  /*0600*/  @!P3 VIADD R15, R15, 0x1 ;  /* 0x000000010f0fb836 */ /* 0x000fe20000000000 */
[----:B------:R-:W-:Y:S02]  /*0610*/  ISETP.NE.AND P3, PT, R2, RZ, PT ;  /* 0x000000ff0200720c */ /* 0x000fe40003f65270 */
[----:B------:R-:W-:-:S13]  /*0620*/  ISETP.GE.U32.AND P0, PT, R17, R16, PT ;  /* 0x000000101100720c */ /* 0x000fda0003f06070 */
[----:B------:R-:W-:Y:S01]  /*0630*/  @P0 VIADD R15, R15, 0x1 ;  /* 0x000000010f0f0836 */ /* 0x000fe20000000000 */
[----:B------:R-:W-:-:S04]  /*0640*/  ISETP.GE.AND P0, PT, R8, 0x1, PT ;  /* 0x000000010800780c */ /* 0x000fc80003f06270 */
[----:B------:R-:W-:Y:S02]  /*0650*/  @!P1 IADD3 R15, PT, PT, -R15, RZ, RZ ;  /* 0x000000ff0f0f9210 */ /* 0x000fe40007ffe1ff */
[----:B------:R-:W-:-:S05]  /*0660*/  @!P3 LOP3.LUT R15, RZ, R2, RZ, 0x33, !PT ;  /* 0x00000002ff0fb212 */ /* 0x000fca00078e33ff */
[----:B------:R-:W-:Y:S02]  /*0670*/  IMAD.MOV R22, RZ, RZ, -R15 ;  /* 0x000000ffff167224 */ /* 0x000fe400078e0a0f */
[----:B------:R-:W-:Y:S02]  /*0680*/  IMAD R23, R15, R0, R5 ;  /* 0x000000000f177224 */ /* 0x000fe400078e0205 */
[----:B------:R-:W-:-:S04]  /*0690*/  IMAD R22, R2, R22, R9 ;  /* 0x0000001602167224 */ /* 0x000fc800078e0209 */
[----:B------:R-:W-:Y:S01]  /*06a0*/  IMAD R22, R22, R0, R7 ;  /* 0x0000000016167224 */ /* 0x000fe200078e0207 */
[----:B------:R-:W-:Y:S06]  /*06b0*/  @!P0 BRA `(.L_x_3) ;  /* 0x0000000800088947 */ /* 0x000fec0003800000 */
[----:B------:R-:W-:Y:S01]  /*06c0*/  HFMA2 R21, -RZ, RZ, 0, 0 ;  /* 0x00000000ff157431 */ /* 0x000fe200000001ff */
[----:B------:R-:W-:-:S06]  /*06d0*/  UMOV UR4, URZ ;  /* 0x000000ff00047c82 */ /* 0x000fcc0008000000 */
.L_x_9:
[----:B0-----:R-:W0:Y:S01]  /*06e0*/  LDCU UR5, c[0x0][0x3a0] ;  /* 0x00007400ff0577ac */ /* 0x001e220008000800 */
[----:B------:R-:W-:Y:S01]  /*06f0*/  IMAD R14, R0, UR4, RZ ;  /* 0x00000004000e7c24 */ /* 0x000fe2000f8e02ff */
[----:B------:R-:W1:Y:S03]  /*0700*/  LDCU UR7, c[0x0][0x39c] ;  /* 0x00007380ff0777ac */ /* 0x000e660008000800 */
[C---:B------:R-:W-:Y:S02]  /*0710*/  IMAD.IADD R24, R14.reuse, 0x1, R7 ;  /* 0x000000010e187824 */ /* 0x040fe400078e0207 */
[----:B------:R-:W-:Y:S01]  /*0720*/  IMAD.IADD R27, R14, 0x1, R5 ;  /* 0x000000010e1b7824 */ /* 0x000fe200078e0205 */
[----:B------:R-:W2:Y:S02]  /*0730*/  LDCU UR6, c[0x0][0x398] ;  /* 0x00007300ff0677ac */ /* 0x000ea40008000800 */
[----:B0-----:R-:W-:-:S02]  /*0740*/  ISETP.GE.AND P0, PT, R24, UR5, PT ;  /* 0x0000000518007c0c */ /* 0x001fc4000bf06270 */
[----:B-1----:R-:W-:Y:S02]  /*0750*/  ISETP.GE.AND P1, PT, R22, UR7, PT ;  /* 0x0000000716007c0c */ /* 0x002fe4000bf26270 */
[----:B--2---:R-:W-:Y:S02]  /*0760*/  ISETP.GE.OR P0, PT, R23, UR6, P0 ;  /* 0x0000000617007c0c */ /* 0x004fe40008706670 */
[----:B------:R-:W-:-:S11]  /*0770*/  ISETP.GE.OR P1, PT, R27, UR5, P1 ;  /* 0x000000051b007c0c */ /* 0x000fd60008f26670 */
[----:B------:R-:W0:Y:S01]  /*0780*/  @!P0 LDC.64 R14, c[0x0][0x380] ;  /* 0x0000e000ff0e8b82 */ /* 0x000e220000000a00 */
[----:B------:R-:W-:Y:S02]  /*0790*/  @!P0 IMAD R25, R23, UR5, R24 ;  /* 0x0000000517198c24 */ /* 0x000fe4000f8e0218 */
[----:B------:R-:W-:-:S05]  /*07a0*/  @!P1 IMAD R27, R27, UR7, R22 ;  /* 0x000000071b1b9c24 */ /* 0x000fca000f8e0216 */
[----:B------:R-:W1:Y:S01]  /*07b0*/  @!P1 LDC.64 R16, c[0x0][0x388] ;  /* 0x0000e200ff109b82 */ /* 0x000e620000000a00 */
[----:B0-----:R-:W-:Y:S01]  /*07c0*/  @!P0 IMAD.WIDE R14, R25, 0x4, R14 ;  /* 0x00000004190e8825 */ /* 0x001fe200078e020e */
[----:B------:R-:W-:-:S06]  /*07d0*/  CS2R R24, SRZ ;  /* 0x0000000000187805 */ /* 0x000fcc000001ff00 */
[----:B------:R-:W2:Y:S01]  /*07e0*/  @!P0 LDG.E R24, desc[UR8][R14.64] ;  /* 0x000000080e188981 */ /* 0x000ea2000c1e1900 */
[----:B-1----:R-:W-:Y:S01]  /*07f0*/  @!P1 IMAD.WIDE R16, R27, 0x4, R16 ;  /* 0x000000041b109825 */ /* 0x002fe200078e0210 */
[----:B------:R-:W-:-:S06]  /*0800*/  MOV R27, RZ ;  /* 0x000000ff001b7202 */ /* 0x000fcc0000000f00 */
[----:B------:R-:W3:Y:S01]  /*0810*/  @!P1 LDG.E R27, desc[UR8][R16.64] ;  /* 0x00000008101b9981 */ /* 0x000ee2000c1e1900 */
[----:B------:R-:W-:Y:S01]  /*0820*/  ISETP.GE.U32.AND P1, PT, R0, 0x8, PT ;  /* 0x000000080000780c */ /* 0x000fe20003f26070 */
[----:B------:R-:W-:-:S06]  /*0830*/  UIADD3 UR4, UPT, UPT, UR4, 0x1, URZ ;  /* 0x0000000104047890 */ /* 0x000fcc000fffe0ff */
[----:B------:R-:W-:Y:S01]  /*0840*/  ISETP.NE.AND P0, PT, R8, UR4, PT ;  /* 0x0000000408007c0c */ /* 0x000fe2000bf05270 */
[----:B--2---:R0:W-:Y:S04]  /*0850*/  STS [R13], R24 ;  /* 0x000000180d007388 */ /* 0x0041e80000000800 */
[----:B---3--:R0:W-:Y:S01]  /*0860*/  STS [R18], R27 ;  /* 0x0000001b12007388 */ /* 0x0081e20000000800 */
[----:B------:R-:W-:Y:S06]  /*0870*/  BAR.SYNC.DEFER_BLOCKING 0x0 ;  /* 0x0000000000007b1d */ /* 0x000fec0000010000 */
[----:B------:R-:W-:Y:S05]  /*0880*/  @!P1 BRA `(.L_x_4) ;  /* 0x0000000000a49947 */ /* 0x000fea0003800000 */
[----:B------:R-:W-:Y:S01]  /*0890*/  LOP3.LUT R16, R0, 0xfffffff8, RZ, 0xc0, !PT ;  /* 0xfffffff800107812 */ /* 0x000fe200078ec0ff */
[----:B------:R-:W-:Y:S02]  /*08a0*/  IMAD.MOV.U32 R14, RZ, RZ, R19 ;  /* 0x000000ffff0e7224 */ /* 0x000fe400078e0013 */
[----:B------:R-:W-:Y:S01]  /*08b0*/  IMAD.MOV.U32 R15, RZ, RZ, R11 ;  /* 0x000000ffff0f7224 */ /* 0x000fe200078e000b */
[----:B------:R-:W-:-:S07]  /*08c0*/  IADD3 R16, PT, PT, -R16, RZ, RZ ;  /* 0x000000ff10107210 */ /* 0x000fce0007ffe1ff */
.L_x_5:
[----:B0-----:R-:W-:Y:S01]  /*08d0*/  LDS R24, [R14+-0x10] ;  /* 0xfffff0000e187984 */ /* 0x001fe20000000800 */
[----:B------:R-:W-:Y:S02]  /*08e0*/  IMAD R25, R0, 0x4, R15 ;  /* 0x0000000400197824 */ /* 0x000fe400078e020f */
[----:B------:R-:W-:Y:S01]  /*08f0*/  VIADD R16, R16, 0x8 ;  /* 0x0000000810107836 */ /* 0x000fe20000000000 */
[----:B------:R0:W1:Y:S01]  /*0900*/  LDS R17, [R15] ;  /* 0x000000000f117984 */ /* 0x0000620000000800 */
[----:B------:R-:W-:-:S03]  /*0910*/  IMAD R27, R0, 0x4, R25 ;  /* 0x00000004001b7824 */ /* 0x000fc600078e0219 */
[----:B------:R-:W-:Y:S02]  /*0920*/  ISETP.NE.AND P1, PT, R16, RZ, PT ;  /* 0x000000ff1000720c */ /* 0x000fe40003f25270 */
[C---:B------:R-:W-:Y:S02]  /*0930*/  LEA R29, R0.reuse, R27, 0x2 ;  /* 0x0000001b001d7211 */ /* 0x040fe400078e10ff */
[----:B0-----:R-:W-:-:S03]  /*0940*/  LEA R15, R0, R15, 0x5 ;  /* 0x0000000f000f7211 */ /* 0x001fc600078e28ff */
[----:B------:R-:W-:Y:S02]  /*0950*/  IMAD R26, R0, 0x4, R29 ;  /* 0x00000004001a7824 */ /* 0x000fe400078e021d */
[----:B-1----:R-:W-:Y:S02]  /*0960*/  FFMA R17, R24, R17, R21 ;  /* 0x0000001118117223 */ /* 0x002fe40000000015 */
[----:B------:R-:W-:Y:S04]  /*0970*/  LDS R24, [R14+-0xc] ;  /* 0xfffff4000e187984 */ /* 0x000fe80000000800 */
[----:B------:R0:W1:Y:S02]  /*0980*/  LDS R21, [R25] ;  /* 0x0000000019157984 */ /* 0x0000640000000800 */
[----:B0-----:R-:W-:-:S02]  /*0990*/  IMAD R25, R0, 0x4, R26 ;  /* 0x0000000400197824 */ /* 0x001fc400078e021a */
[----:B-1----:R-:W-:Y:S02]  /*09a0*/  FFMA R17, R24, R21, R17 ;  /* 0x0000001518117223 */ /* 0x002fe40000000011 */
[----:B------:R-:W-:Y:S04]  /*09b0*/  LDS R24, [R14+-0x8] ;  /* 0xfffff8000e187984 */ /* 0x000fe80000000800 */
[----:B------:R0:W1:Y:S02]  /*09c0*/  LDS R21, [R27] ;  /* 0x000000001b157984 */ /* 0x0000640000000800 */
[----:B0-----:R-:W-:-:S05]  /*09d0*/  LEA R27, R0, R25, 0x2 ;  /* 0x00000019001b7211 */ /* 0x001fca00078e10ff */
[----:B------:R-:W-:-:S06]  /*09e0*/  IMAD R28, R0, 0x4, R27 ;  /* 0x00000004001c7824 */ /* 0x000fcc00078e021b */
[----:B------:R-:W-:Y:S01]  /*09f0*/  LDS R28, [R28] ;  /* 0x000000001c1c7984 */ /* 0x000fe20000000800 */
[----:B-1----:R-:W-:-:S03]  /*0a00*/  FFMA R17, R24, R21, R17 ;  /* 0x0000001518117223 */ /* 0x002fc60000000011 */
[----:B------:R-:W-:Y:S04]  /*0a10*/  LDS R24, [R14+-0x4] ;  /* 0xfffffc000e187984 */ /* 0x000fe80000000800 */
[----:B------:R-:W0:Y:S02]  /*0a20*/  LDS R21, [R29] ;  /* 0x000000001d157984 */ /* 0x000e240000000800 */
[----:B0-----:R-:W-:Y:S02]  /*0a30*/  FFMA R17, R24, R21, R17 ;  /* 0x0000001518117223 */ /* 0x001fe40000000011 */
[----:B------:R-:W-:Y:S04]  /*0a40*/  LDS R24, [R14] ;  /* 0x000000000e187984 */ /* 0x000fe80000000800 */
[----:B------:R-:W0:Y:S04]  /*0a50*/  LDS R21, [R26] ;  /* 0x000000001a157984 */ /* 0x000e280000000800 */
[----:B------:R-:W-:Y:S01]  /*0a60*/  LDS R26, [R14+0xc] ;  /* 0x00000c000e1a7984 */ /* 0x000fe20000000800 */
[----:B0-----:R-:W-:-:S03]  /*0a70*/  FFMA R17, R24, R21, R17 ;  /* 0x0000001518117223 */ /* 0x001fc60000000011 */
[----:B------:R-:W-:Y:S04]  /*0a80*/  LDS R24, [R14+0x4] ;  /* 0x000004000e187984 */ /* 0x000fe80000000800 */
[----:B------:R-:W0:Y:S02]  /*0a90*/  LDS R21, [R25] ;  /* 0x0000000019157984 */ /* 0x000e240000000800 */
[----:B0-----:R-:W-:Y:S02]  /*0aa0*/  FFMA R17, R24, R21, R17 ;  /* 0x0000001518117223 */ /* 0x001fe40000000011 */
[----:B------:R0:W-:Y:S04]  /*0ab0*/  LDS R24, [R14+0x8] ;  /* 0x000008000e187984 */ /* 0x0001e80000000800 */
[----:B------:R-:W1:Y:S01]  /*0ac0*/  LDS R21, [R27] ;  /* 0x000000001b157984 */ /* 0x000e620000000800 */
[----:B0-----:R-:W-:-:S02]  /*0ad0*/  VIADD R14, R14, 0x20 ;  /* 0x000000200e0e7836 */ /* 0x001fc40000000000 */
[----:B-1----:R-:W-:-:S04]  /*0ae0*/  FFMA R21, R24, R21, R17 ;  /* 0x0000001518157223 */ /* 0x002fc80000000011 */
[----:B------:R-:W-:Y:S01]  /*0af0*/  FFMA R21, R26, R28, R21 ;  /* 0x0000001c1a157223 */ /* 0x000fe20000000015 */
[----:B------:R-:W-:Y:S06]  /*0b00*/  @P1 BRA `(.L_x_5) ;  /* 0xfffffffc00701947 */ /* 0x000fec000383ffff */
[----:B------:R-:W-:-:S07]  /*0b10*/  IMAD.MOV.U32 R25, RZ, RZ, R10 ;  /* 0x000000ffff197224 */ /* 0x000fce00078e000a */
.L_x_4:
[----:B------:R-:W-:-:S13]  /*0b20*/  ISETP.NE.AND P1, PT, R20, RZ, PT ;  /* 0x000000ff1400720c */ /* 0x000fda0003f25270 */
[----:B------:R-:W-:Y:S05]  /*0b30*/  @!P1 BRA `(.L_x_6) ;  /* 0x0000000000e09947 */ /* 0x000fea0003800000 */
[----:B------:R-:W-:Y:S05]  /*0b40*/  @!P2 BRA `(.L_x_7) ;  /* 0x00000000005ca947 */ /* 0x000fea0003800000 */
[----:B------:R-:W1:Y:S01]  /*0b50*/  S2UR UR6, SR_CgaCtaId ;  /* 0x00000000000679c3 */ /* 0x000e620000008800 */
[----:B------:R-:W-:Y:S01]  /*0b60*/  UMOV UR5, 0x400 ;  /* 0x0000040000057882 */ /* 0x000fe20000000000 */
[C---:B------:R-:W-:Y:S01]  /*0b70*/  IMAD R15, R25.reuse, R0, R7 ;  /* 0x00000000190f7224 */ /* 0x040fe200078e0207 */
[----:B------:R-:W-:Y:S01]  /*0b80*/  IADD3 R14, PT, PT, R6, R25, RZ ;  /* 0x00000019060e7210 */ /* 0x000fe20007ffe0ff */
[----:B------:R-:W-:Y:S02]  /*0b90*/  VIADD R25, R25, 0x4 ;  /* 0x0000000419197836 */ /* 0x000fe40000000000 */
[----:B------:R-:W-:-:S04]  /*0ba0*/  IMAD R17, R15, 0x4, R4 ;  /* 0x000000040f117824 */ /* 0x000fc800078e0204 */
[C---:B0-----:R-:W-:Y:S01]  /*0bb0*/  IMAD R27, R0.reuse, 0x4, R17 ;  /* 0x00000004001b7824 */ /* 0x041fe200078e0211 */
[----:B------:R-:W-:Y:S04]  /*0bc0*/  LDS R15, [R17] ;  /* 0x00000000110f7984 */ /* 0x000fe80000000800 */
[C---:B------:R-:W-:Y:S02]  /*0bd0*/  LEA R24, R0.reuse, R27, 0x2 ;  /* 0x0000001b00187211 */ /* 0x040fe400078e10ff */
[----:B------:R-:W-:Y:S03]  /*0be0*/  LDS R27, [R27] ;  /* 0x000000001b1b7984 */ /* 0x000fe60000000800 */
[----:B------:R-:W-:Y:S01]  /*0bf0*/  IMAD R28, R0, 0x4, R24 ;  /* 0x00000004001c7824 */ /* 0x000fe200078e0218 */
[----:B-1----:R-:W-:-:S05]  /*0c00*/  ULEA UR5, UR6, UR5, 0x18 ;  /* 0x0000000506057291 */ /* 0x002fca000f8ec0ff */
[----:B------:R-:W-:Y:S01]  /*0c10*/  LDS R28, [R28] ;  /* 0x000000001c1c7984 */ /* 0x000fe20000000800 */
[----:B------:R-:W-:-:S05]  /*0c20*/  LEA R14, R14, UR5, 0x2 ;  /* 0x000000050e0e7c11 */ /* 0x000fca000f8e10ff */
[----:B------:R-:W0:Y:S04]  /*0c30*/  LDS R16, [R14] ;  /* 0x000000000e107984 */ /* 0x000e280000000800 */
[----:B------:R-:W-:Y:S04]  /*0c40*/  LDS R29, [R14+0x8] ;  /* 0x000008000e1d7984 */ /* 0x000fe80000000800 */
[----:B------:R-:W-:Y:S01]  /*0c50*/  LDS R26, [R14+0xc] ;  /* 0x00000c000e1a7984 */ /* 0x000fe20000000800 */
[----:B0-----:R-:W-:-:S03]  /*0c60*/  FFMA R21, R16, R15, R21 ;  /* 0x0000000f10157223 */ /* 0x001fc60000000015 */
[----:B------:R-:W0:Y:S04]  /*0c70*/  LDS R16, [R14+0x4] ;  /* 0x000004000e107984 */ /* 0x000e280000000800 */
[----:B------:R-:W1:Y:S01]  /*0c80*/  LDS R15, [R24] ;  /* 0x00000000180f7984 */ /* 0x000e620000000800 */
[----:B0-----:R-:W-:-:S04]  /*0c90*/  FFMA R16, R16, R27, R21 ;  /* 0x0000001b10107223 */ /* 0x001fc80000000015 */
[----:B-1----:R-:W-:-:S04]  /*0ca0*/  FFMA R15, R29, R15, R16 ;  /* 0x0000000f1d0f7223 */ /* 0x002fc80000000010 */
[----:B------:R-:W-:-:S07]  /*0cb0*/  FFMA R21, R26, R28, R15 ;  /* 0x0000001c1a157223 */ /* 0x000fce000000000f */
.L_x_7:
[----:B------:R-:W-:-:S13]  /*0cc0*/  LOP3.LUT P1, R14, R0, 0x3, RZ, 0xc0, !PT ;  /* 0x00000003000e7812 */ /* 0x000fda000782c0ff */
[----:B------:R-:W-:Y:S05]  /*0cd0*/  @!P1 BRA `(.L_x_6) ;  /* 0x0000000000789947 */ /* 0x000fea0003800000 */
[----:B------:R-:W-:Y:S02]  /*0ce0*/  ISETP.NE.AND P1, PT, R14, 0x1, PT ;  /* 0x000000010e00780c */ /* 0x000fe40003f25270 */
[----:B------:R-:W-:-:S04]  /*0cf0*/  LOP3.LUT R15, R0, 0x1, RZ, 0xc0, !PT ;  /* 0x00000001000f7812 */ /* 0x000fc800078ec0ff */
[----:B------:R-:W-:-:S07]  /*0d00*/  ISETP.NE.U32.AND P3, PT, R15, 0x1, PT ;  /* 0x000000010f00780c */ /* 0x000fce0003f65070 */
[----:B------:R-:W-:Y:S06]  /*0d10*/  @!P1 BRA `(.L_x_8) ;  /* 0x00000000003c9947 */ /* 0x000fec0003800000 */
[----:B------:R-:W1:Y:S01]  /*0d20*/  S2UR UR6, SR_CgaCtaId ;  /* 0x00000000000679c3 */ /* 0x000e620000008800 */
[----:B------:R-:W-:Y:S01]  /*0d30*/  UMOV UR5, 0x400 ;  /* 0x0000040000057882 */ /* 0x000fe20000000000 */
[C---:B------:R-:W-:Y:S01]  /*0d40*/  IMAD R15, R25.reuse, R0, R7 ;  /* 0x00000000190f7224 */ /* 0x040fe200078e0207 */
[----:B------:R-:W-:Y:S02]  /*0d50*/  IADD3 R14, PT, PT, R6, R25, RZ ;  /* 0x00000019060e7210 */ /* 0x000fe40007ffe0ff */
[----:B------:R-:W-:Y:S01]  /*0d60*/  IADD3 R25, PT, PT, R25, 0x2, RZ ;  /* 0x0000000219197810 */ /* 0x000fe20007ffe0ff */
[----:B------:R-:W-:-:S04]  /*0d70*/  IMAD R15, R15, 0x4, R4 ;  /* 0x000000040f0f7824 */ /* 0x000fc800078e0204 */
[----:B0-----:R-:W-:Y:S01]  /*0d80*/  IMAD R24, R0, 0x4, R15 ;  /* 0x0000000400187824 */ /* 0x001fe200078e020f */
[----:B------:R-:W-:Y:S05]  /*0d90*/  LDS R17, [R15] ;  /* 0x000000000f117984 */ /* 0x000fea0000000800 */
[----:B------:R-:W-:Y:S01]  /*0da0*/  LDS R24, [R24] ;  /* 0x0000000018187984 */ /* 0x000fe20000000800 */
[----:B-1----:R-:W-:-:S06]  /*0db0*/  ULEA UR5, UR6, UR5, 0x18 ;  /* 0x0000000506057291 */ /* 0x002fcc000f8ec0ff */
[----:B------:R-:W-:-:S05]  /*0dc0*/  LEA R14, R14, UR5, 0x2 ;  /* 0x000000050e0e7c11 */ /* 0x000fca000f8e10ff */
[----:B------:R-:W0:Y:S04]  /*0dd0*/  LDS R16, [R14] ;  /* 0x000000000e107984 */ /* 0x000e280000000800 */
[----:B------:R-:W1:Y:S01]  /*0de0*/  LDS R27, [R14+0x4] ;  /* 0x000004000e1b7984 */ /* 0x000e620000000800 */
[----:B0-----:R-:W-:-:S04]  /*0df0*/  FFMA R16, R16, R17, R21 ;  /* 0x0000001110107223 */ /* 0x001fc80000000015 */
[----:B-1----:R-:W-:-:S07]  /*0e00*/  FFMA R21, R27, R24, R16 ;  /* 0x000000181b157223 */ /* 0x002fce0000000010 */
.L_x_8:
[----:B------:R-:W-:Y:S05]  /*0e10*/  @P3 BRA `(.L_x_6) ;  /* 0x0000000000283947 */ /* 0x000fea0003800000 */
[----:B------:R-:W1:Y:S01]  /*0e20*/  S2UR UR6, SR_CgaCtaId ;  /* 0x00000000000679c3 */ /* 0x000e620000008800 */
[----:B------:R-:W-:Y:S01]  /*0e30*/  UMOV UR5, 0x400 ;  /* 0x0000040000057882 */ /* 0x000fe20000000000 */
[----:B------:R-:W-:Y:S02]  /*0e40*/  IMAD.IADD R14, R6, 0x1, R25 ;  /* 0x00000001060e7824 */ /* 0x000fe400078e0219 */
[----:B------:R-:W-:-:S04]  /*0e50*/  IMAD R15, R0, R25, R7 ;  /* 0x00000019000f7224 */ /* 0x000fc800078e0207 */
[----:B------:R-:W-:-:S06]  /*0e60*/  IMAD R15, R15, 0x4, R4 ;  /* 0x000000040f0f7824 */ /* 0x000fcc00078e0204 */
[----:B------:R-:W-:Y:S01]  /*0e70*/  LDS R15, [R15] ;  /* 0x000000000f0f7984 */ /* 0x000fe20000000800 */
[----:B-1----:R-:W-:-:S06]  /*0e80*/  ULEA UR5, UR6, UR5, 0x18 ;  /* 0x0000000506057291 */ /* 0x002fcc000f8ec0ff */
[----:B------:R-:W-:-:S06]  /*0e90*/  LEA R14, R14, UR5, 0x2 ;  /* 0x000000050e0e7c11 */ /* 0x000fcc000f8e10ff */
[----:B------:R-:W1:Y:S02]  /*0ea0*/  LDS R14, [R14] ;  /* 0x000000000e0e7984 */ /* 0x000e640000000800 */
[----:B-1----:R-:W-:-:S07]  /*0eb0*/  FFMA R21, R14, R15, R21 ;  /* 0x0000000f0e157223 */ /* 0x002fce0000000015 */
.L_x_6:
[----:B------:R-:W-:Y:S06]  /*0ec0*/  BAR.SYNC.DEFER_BLOCKING 0x0 ;  /* 0x0000000000007b1d */ /* 0x000fec0000010000 */
[----:B------:R-:W-:Y:S05]  /*0ed0*/  @P0 BRA `(.L_x_9) ;  /* 0xfffffff800000947 */ /* 0x000fea000383ffff */
.L_x_3:
[----:B------:R-:W1:Y:S01]  /*0ee0*/  LDCU.64 UR4, c[0x0][0x398] ;  /* 0x00007300ff0477ac */ /* 0x000e620008000a00 */
[----:B------:R-:W-:Y:S01]  /*0ef0*/  BSSY.RECONVERGENT B0, `(.L_x_10) ;  /* 0x000000a000007945 */ /* 0x000fe20003800200 */
[----:B-1----:R-:W-:-:S04]  /*0f00*/  ISETP.GE.AND P0, PT, R22, UR5, PT ;  /* 0x0000000516007c0c */ /* 0x002fc8000bf06270 */
[----:B------:R-:W-:-:S13]  /*0f10*/  ISETP.GE.OR P0, PT, R23, UR4, P0 ;  /* 0x0000000417007c0c */ /* 0x000fda0008706670 */
[----:B------:R-:W-:Y:S05]  /*0f20*/  @P0 BRA `(.L_x_11) ;  /* 0x0000000000180947 */ /* 0x000fea0003800000 */
[----:B------:R-:W1:Y:S01]  /*0f30*/  LDC.64 R14, c[0x0][0x390] ;  /* 0x0000e400ff0e7b82 */ /* 0x000e620000000a00 */
[----:B------:R-:W-:-:S04]  /*0f40*/  IMAD R23, R23, UR5, R22 ;  /* 0x0000000517177c24 */ /* 0x000fc8000f8e0216 */
[----:B-1----:R-:W-:-:S05]  /*0f50*/  IMAD.WIDE R14, R23, 0x4, R14 ;  /* 0x00000004170e7825 */ /* 0x002fca00078e020e */
[----:B------:R-:W2:Y:S02]  /*0f60*/  LDG.E R16, desc[UR8][R14.64] ;  /* 0x000000080e107981 */ /* 0x000ea4000c1e1900 */
[----:B--2---:R-:W-:-:S05]  /*0f70*/  FADD R21, R16, R21 ;  /* 0x0000001510157221 */ /* 0x004fca0000000000 */
[----:B------:R1:W-:Y:S02]  /*0f80*/  STG.E desc[UR8][R14.64], R21 ;  /* 0x000000150e007986 */ /* 0x0003e4000c101908 */
.L_x_11:
[----:B------:R-:W-:Y:S05]  /*0f90*/  BSYNC.RECONVERGENT B0 ;  /* 0x0000000000007941 */ /* 0x000fea0003800200 */
.L_x_10:
[----:B------:R-:W-:-:S04]  /*0fa0*/  IADD3 R9, PT, PT, R12, R9, RZ ;  /* 0x000000090c097210 */ /* 0x000fc80007ffe0ff */
[----:B------:R-:W-:-:S13]  /*0fb0*/  ISETP.GE.AND P0, PT, R9, R3, PT ;  /* 0x000000030900720c */ /* 0x000fda0003f06270 */
[----:B------:R-:W-:Y:S05]  /*0fc0*/  @!P0 BRA `(.L_x_12) ;  /* 0xfffffff400408947 */ /* 0x000fea000383ffff */
[----:B------:R-:W-:Y:S05]  /*0fd0*/  EXIT ;  /* 0x000000000000794d */ /* 0x000fea0003800000 */
        .weak           $__internal_0_$__cuda_sm3x_div_rn_noftz_f32_slowpath
        .type           $__internal_0_$__cuda_sm3x_div_rn_noftz_f32_slowpath,@function
        .size           $__internal_0_$__cuda_sm3x_div_rn_noftz_f32_slowpath,(.L_x_22 - $__internal_0_$__cuda_sm3x_div_rn_noftz_f32_slowpath)
$__internal_0_$__cuda_sm3x_div_rn_noftz_f32_slowpath:
[----:B------:R-:W-:Y:S02]  /*0fe0*/  SHF.R.U32.HI R13, RZ, 0x17, R11 ;  /* 0x00000017ff0d7819 */ /* 0x000fe4000001160b */
[----:B------:R-:W-:Y:S02]  /*0ff0*/  SHF.R.U32.HI R12, RZ, 0x17, R6 ;  /* 0x00000017ff0c7819 */ /* 0x000fe40000011606 */
[----:B------:R-:W-:Y:S02]  /*1000*/  LOP3.LUT R13, R13, 0xff, RZ, 0xc0, !PT ;  /* 0x000000ff0d0d7812 */ /* 0x000fe400078ec0ff */
[----:B------:R-:W-:Y:S02]  /*1010*/  LOP3.LUT R18, R12, 0xff, RZ, 0xc0, !PT ;  /* 0x000000ff0c127812 */ /* 0x000fe400078ec0ff */
[----:B------:R-:W-:Y:S01]  /*1020*/  MOV R15, R11 ;  /* 0x0000000b000f7202 */ /* 0x000fe20000000f00 */
[----:B------:R-:W-:Y:S02]  /*1030*/  VIADD R16, R13, 0xffffffff ;  /* 0xffffffff0d107836 */ /* 0x000fe40000000000 */
[----:B------:R-:W-:-:S03]  /*1040*/  VIADD R14, R18, 0xffffffff ;  /* 0xffffffff120e7836 */ /* 0x000fc60000000000 */
[----:B------:R-:W-:-:S04]  /*1050*/  ISETP.GT.U32.AND P0, PT, R16, 0xfd, PT ;  /* 0x000000fd1000780c */ /* 0x000fc80003f04070 */
[----:B------:R-:W-:-:S13]  /*1060*/  ISETP.GT.U32.OR P0, PT, R14, 0xfd, P0 ;  /* 0x000000fd0e00780c */ /* 0x000fda0000704470 */
[----:B------:R-:W-:Y:S01]  /*1070*/  @!P0 IMAD.MOV.U32 R12, RZ, RZ, RZ ;  /* 0x000000ffff0c8224 */ /* 0x000fe200078e00ff */
[----:B------:R-:W-:Y:S06]  /*1080*/  @!P0 BRA `(.L_x_13) ;  /* 0x00000000005c8947 */ /* 0x000fec0003800000 */
[----:B------:R-:W-:Y:S02]  /*1090*/  FSETP.GTU.FTZ.AND P0, PT, |R6|, +INF , PT ;  /* 0x7f8000000600780b */ /* 0x000fe40003f1c200 */
[----:B------:R-:W-:-:S04]  /*10a0*/  FSETP.GTU.FTZ.AND P1, PT, |R11|, +INF , PT ;  /* 0x7f8000000b00780b */ /* 0x000fc80003f3c200 */
[----:B------:R-:W-:-:S13]  /*10b0*/  PLOP3.LUT P0, PT, P0, P1, PT, 0xf8, 0x8f ;  /* 0x00000000008f781c */ /* 0x000fda0000703f70 */
[----:B------:R-:W-:Y:S05]  /*10c0*/  @P0 BRA `(.L_x_14) ;  /* 0x0000000400440947 */ /* 0x000fea0003800000 */
[----:B------:R-:W-:-:S13]  /*10d0*/  LOP3.LUT P0, RZ, R15, 0x7fffffff, R6, 0xc8, !PT ;  /* 0x7fffffff0fff7812 */ /* 0x000fda000780c806 */
[----:B------:R-:W-:Y:S05]  /*10e0*/  @!P0 BRA `(.L_x_15) ;  /* 0x0000000400348947 */ /* 0x000fea0003800000 */
[C---:B------:R-:W-:Y:S02]  /*10f0*/  FSETP.NEU.FTZ.AND P1, PT, |R6|.reuse, +INF , PT ;  /* 0x7f8000000600780b */ /* 0x040fe40003f3d200 */
[----:B------:R-:W-:Y:S02]  /*1100*/  FSETP.NEU.FTZ.AND P2, PT, |R11|, +INF , PT ;  /* 0x7f8000000b00780b */ /* 0x000fe40003f5d200 */
[----:B------:R-:W-:-:S11]  /*1110*/  FSETP.NEU.FTZ.AND P0, PT, |R6|, +INF , PT ;  /* 0x7f8000000600780b */ /* 0x000fd60003f1d200 */
[----:B------:R-:W-:Y:S05]  /*1120*/  @!P2 BRA !P1, `(.L_x_15) ;  /* 0x000000040024a947 */ /* 0x000fea0004800000 */
[----:B------:R-:W-:-:S04]  /*1130*/  LOP3.LUT P1, RZ, R6, 0x7fffffff, RZ, 0xc0, !PT ;  /* 0x7fffffff06ff7812 */ /* 0x000fc8000782c0ff */
[----:B------:R-:W-:-:S13]  /*1140*/  PLOP3.LUT P1, PT, P2, P1, PT, 0x2f, 0xf2 ;  /* 0x0000000000f2781c */ /* 0x000fda0001722577 */
[----:B------:R-:W-:Y:S05]  /*1150*/  @P1 BRA `(.L_x_16) ;  /* 0x0000000400101947 */ /* 0x000fea0003800000 */
[----:B------:R-:W-:-:S04]  /*1160*/  LOP3.LUT P1, RZ, R15, 0x7fffffff, RZ, 0xc0, !PT ;  /* 0x7fffffff0fff7812 */ /* 0x000fc8000782c0ff */
[----:B------:R-:W-:-:S13]  /*1170*/  PLOP3.LUT P0, PT, P0, P1, PT, 0x2f, 0xf2 ;  /* 0x0000000000f2781c */ /* 0x000fda0000702577 */
[----:B------:R-:W-:Y:S05]  /*1180*/  @P0 BRA `(.L_x_17) ;  /* 0x0000000000f80947 */ /* 0x000fea0003800000 */
[----:B------:R-:W-:Y:S02]  /*1190*/  ISETP.GE.AND P0, PT, R14, RZ, PT ;  /* 0x000000ff0e00720c */ /* 0x000fe40003f06270 */
[----:B------:R-:W-:-:S11]  /*11a0*/  ISETP.GE.AND P1, PT, R16, RZ, PT ;  /* 0x000000ff1000720c */ /* 0x000fd60003f26270 */
[----:B------:R-:W-:Y:S01]  /*11b0*/  @P0 IMAD.MOV.U32 R12, RZ, RZ, RZ ;  /* 0x000000ffff0c0224 */ /* 0x000fe200078e00ff */
[----:B------:R-:W-:Y:S01]  /*11c0*/  @!P0 MOV R12, 0xffffffc0 ;  /* 0xffffffc0000c8802 */ /* 0x000fe20000000f00 */
[----:B------:R-:W-:Y:S01]  /*11d0*/  @!P0 FFMA R6, R6, 1.84467440737095516160e+19, RZ ;  /* 0x5f80000006068823 */ /* 0x000fe200000000ff */
[----:B------:R-:W-:-:S03]  /*11e0*/  @!P1 FFMA R15, R11, 1.84467440737095516160e+19, RZ ;  /* 0x5f8000000b0f9823 */ /* 0x000fc600000000ff */
[----:B------:R-:W-:-:S07]  /*11f0*/  @!P1 VIADD R12, R12, 0x40 ;  /* 0x000000400c0c9836 */ /* 0x000fce0000000000 */
.L_x_13:
[----:B------:R-:W-:-:S05]  /*1200*/  LEA R14, R13, 0xc0800000, 0x17 ;  /* 0xc08000000d0e7811 */ /* 0x000fca00078eb8ff */
[----:B------:R-:W-:Y:S01]  /*1210*/  IMAD.IADD R16, R15, 0x1, -R14 ;  /* 0x000000010f107824 */ /* 0x000fe200078e0a0e */
[----:B------:R-:W-:-:S03]  /*1220*/  IADD3 R14, PT, PT, R18, -0x7f, RZ ;  /* 0xffffff81120e7810 */ /* 0x000fc60007ffe0ff */
[----:B------:R-:W0:Y:S01]  /*1230*/  MUFU.RCP R15, R16 ;  /* 0x00000010000f7308 */ /* 0x000e220000001000 */
[----:B------:R-:W-:Y:S01]  /*1240*/  FADD.FTZ R17, -R16, -RZ ;  /* 0x800000ff10117221 */ /* 0x000fe20000010100 */
[----:B------:R-:W-:-:S03]  /*1250*/  IMAD R6, R14, -0x800000, R6 ;  /* 0xff8000000e067824 */ /* 0x000fc600078e0206 */
[----:B0-----:R-:W-:-:S04]  /*1260*/  FFMA R18, R15, R17, 1 ;  /* 0x3f8000000f127423 */ /* 0x001fc80000000011 */
[----:B------:R-:W-:-:S04]  /*1270*/  FFMA R15, R15, R18, R15 ;  /* 0x000000120f0f7223 */ /* 0x000fc8000000000f */
[----:B------:R-:W-:-:S04]  /*1280*/  FFMA R18, R6, R15, RZ ;  /* 0x0000000f06127223 */ /* 0x000fc800000000ff */
[----:B------:R-:W-:-:S04]  /*1290*/  FFMA R19, R17, R18, R6 ;  /* 0x0000001211137223 */ /* 0x000fc80000000006 */
[----:B------:R-:W-:-:S04]  /*12a0*/  FFMA R18, R15, R19, R18 ;  /* 0x000000130f127223 */ /* 0x000fc80000000012 */
[----:B------:R-:W-:Y:S01]  /*12b0*/  FFMA R19, R17, R18, R6 ;  /* 0x0000001211137223 */ /* 0x000fe20000000006 */
[----:B------:R-:W-:-:S03]  /*12c0*/  IADD3 R17, PT, PT, R14, 0x7f, -R13 ;  /* 0x0000007f0e117810 */ /* 0x000fc60007ffe80d */
[----:B------:R-:W-:Y:S02]  /*12d0*/  FFMA R6, R15, R19, R18 ;  /* 0x000000130f067223 */ /* 0x000fe40000000012 */
[----:B------:R-:W-:-:S03]  /*12e0*/  IMAD.IADD R17, R17, 0x1, R12 ;  /* 0x0000000111117824 */ /* 0x000fc600078e020c */
[----:B------:R-:W-:-:S04]  /*12f0*/  SHF.R.U32.HI R13, RZ, 0x17, R6 ;  /* 0x00000017ff0d7819 */ /* 0x000fc80000011606 */
[----:B------:R-:W-:-:S05]  /*1300*/  LOP3.LUT R13, R13, 0xff, RZ, 0xc0, !PT ;  /* 0x000000ff0d0d7812 */ /* 0x000fca00078ec0ff */
[----:B------:R-:W-:-:S05]  /*1310*/  IMAD.IADD R16, R13, 0x1, R17 ;  /* 0x000000010d107824 */ /* 0x000fca00078e0211 */
[----:B------:R-:W-:-:S04]  /*1320*/  IADD3 R12, PT, PT, R16, -0x1, RZ ;  /* 0xffffffff100c7810 */ /* 0x000fc80007ffe0ff */
[----:B------:R-:W-:-:S13]  /*1330*/  ISETP.GE.U32.AND P0, PT, R12, 0xfe, PT ;  /* 0x000000fe0c00780c */ /* 0x000fda0003f06070 */
[----:B------:R-:W-:Y:S05]  /*1340*/  @!P0 BRA `(.L_x_18) ;  /* 0x0000000000808947 */ /* 0x000fea0003800000 */
[----:B------:R-:W-:-:S13]  /*1350*/  ISETP.GT.AND P0, PT, R16, 0xfe, PT ;  /* 0x000000fe1000780c */ /* 0x000fda0003f04270 */
[----:B------:R-:W-:Y:S05]  /*1360*/  @P0 BRA `(.L_x_19) ;  /* 0x00000000006c0947 */ /* 0x000fea0003800000 */
[----:B------:R-:W-:-:S13]  /*1370*/  ISETP.GE.AND P0, PT, R16, 0x1, PT ;  /* 0x000000011000780c */ /* 0x000fda0003f06270 */
[----:B------:R-:W-:Y:S05]  /*1380*/  @P0 BRA `(.L_x_20) ;  /* 0x0000000000980947 */ /* 0x000fea0003800000 */
[----:B------:R-:W-:Y:S02]  /*1390*/  ISETP.GE.AND P0, PT, R16, -0x18, PT ;  /* 0xffffffe81000780c */ /* 0x000fe40003f06270 */
[----:B------:R-:W-:-:S11]  /*13a0*/  LOP3.LUT R6, R6, 0x80000000, RZ, 0xc0, !PT ;  /* 0x8000000006067812 */ /* 0x000fd600078ec0ff */
[----:B------:R-:W-:Y:S05]  /*13b0*/  @!P0 BRA `(.L_x_20) ;  /* 0x00000000008c8947 */ /* 0x000fea0003800000 */
[CCC-:B------:R-:W-:Y:S01]  /*13c0*/  FFMA.RZ R12, R15.reuse, R19.reuse, R18.reuse ;  /* 0x000000130f0c7223 */ /* 0x1c0fe2000000c012 */
[C---:B------:R-:W-:Y:S01]  /*13d0*/  VIADD R14, R16.reuse, 0x20 ;  /* 0x00000020100e7836 */ /* 0x040fe20000000000 */
[C---:B------:R-:W-:Y:S02]  /*13e0*/  ISETP.NE.AND P2, PT, R16.reuse, RZ, PT ;  /* 0x000000ff1000720c */ /* 0x040fe40003f45270 */
[----:B------:R-:W-:Y:S02]  /*13f0*/  ISETP.NE.AND P1, PT, R16, RZ, PT ;  /* 0x000000ff1000720c */ /* 0x000fe40003f25270 */
[----:B------:R-:W-:Y:S01]  /*1400*/  LOP3.LUT R13, R12, 0x7fffff, RZ, 0xc0, !PT ;  /* 0x007fffff0c0d7812 */ /* 0x000fe200078ec0ff */
[CCC-:B------:R-:W-:Y:S01]  /*1410*/  FFMA.RP R12, R15.reuse, R19.reuse, R18.reuse ;  /* 0x000000130f0c7223 */ /* 0x1c0fe20000008012 */
[----:B------:R-:W-:Y:S01]  /*1420*/  FFMA.RM R15, R15, R19, R18 ;  /* 0x000000130f0f7223 */ /* 0x000fe20000004012 */
[----:B------:R-:W-:Y:S02]  /*1430*/  IADD3 R16, PT, PT, -R16, RZ, RZ ;  /* 0x000000ff10107210 */ /* 0x000fe40007ffe1ff */
[----:B------:R-:W-:-:S02]  /*1440*/  LOP3.LUT R13, R13, 0x800000, RZ, 0xfc, !PT ;  /* 0x008000000d0d7812 */ /* 0x000fc400078efcff */
[----:B------:R-:W-:Y:S02]  /*1450*/  FSETP.NEU.FTZ.AND P0, PT, R12, R15, PT ;  /* 0x0000000f0c00720b */ /* 0x000fe40003f1d000 */
[----:B------:R-:W-:Y:S02]  /*1460*/  SHF.L.U32 R14, R13, R14, RZ ;  /* 0x0000000e0d0e7219 */ /* 0x000fe400000006ff */
[----:B------:R-:W-:Y:S02]  /*1470*/  SEL R12, R16, RZ, P2 ;  /* 0x000000ff100c7207 */ /* 0x000fe40001000000 */
[----:B------:R-:W-:Y:S02]  /*1480*/  ISETP.NE.AND P1, PT, R14, RZ, P1 ;  /* 0x000000ff0e00720c */ /* 0x000fe40000f25270 */
[----:B------:R-:W-:Y:S02]  /*1490*/  SHF.R.U32.HI R12, RZ, R12, R13 ;  /* 0x0000000cff0c7219 */ /* 0x000fe4000001160d */
[----:B------:R-:W-:-:S02]  /*14a0*/  PLOP3.LUT P0, PT, P0, P1, PT, 0xf8, 0x8f ;  /* 0x00000000008f781c */ /* 0x000fc40000703f70 */
[----:B------:R-:W-:Y:S02]  /*14b0*/  SHF.R.U32.HI R14, RZ, 0x1, R12 ;  /* 0x00000001ff0e7819 */ /* 0x000fe4000001160c */
[----:B------:R-:W-:-:S04]  /*14c0*/  SEL R13, RZ, 0x1, !P0 ;  /* 0x00000001ff0d7807 */ /* 0x000fc80004000000 */
[----:B------:R-:W-:-:S04]  /*14d0*/  LOP3.LUT R13, R13, 0x1, R14, 0xf8, !PT ;  /* 0x000000010d0d7812 */ /* 0x000fc800078ef80e */
[----:B------:R-:W-:-:S05]  /*14e0*/  LOP3.LUT R13, R13, R12, RZ, 0xc0, !PT ;  /* 0x0000000c0d0d7212 */ /* 0x000fca00078ec0ff */
[----:B------:R-:W-:-:S05]  /*14f0*/  IMAD.IADD R13, R14, 0x1, R13 ;  /* 0x000000010e0d7824 */ /* 0x000fca00078e020d */
[----:B------:R-:W-:Y:S01]  /*1500*/  LOP3.LUT R6, R13, R6, RZ, 0xfc, !PT ;  /* 0x000000060d067212 */ /* 0x000fe200078efcff */
[----:B------:R-:W-:Y:S06]  /*1510*/  BRA `(.L_x_20) ;  /* 0x0000000000347947 */ /* 0x000fec0003800000 */
.L_x_19:
[----:B------:R-:W-:-:S04]  /*1520*/  LOP3.LUT R6, R6, 0x80000000, RZ, 0xc0, !PT ;  /* 0x8000000006067812 */ /* 0x000fc800078ec0ff */
[----:B------:R-:W-:Y:S01]  /*1530*/  LOP3.LUT R6, R6, 0x7f800000, RZ, 0xfc, !PT ;  /* 0x7f80000006067812 */ /* 0x000fe200078efcff */
[----:B------:R-:W-:Y:S06]  /*1540*/  BRA `(.L_x_20) ;  /* 0x0000000000287947 */ /* 0x000fec0003800000 */
.L_x_18:
[----:B------:R-:W-:Y:S01]  /*1550*/  LEA R6, R17, R6, 0x17 ;  /* 0x0000000611067211 */ /* 0x000fe200078eb8ff */
[----:B------:R-:W-:Y:S06]  /*1560*/  BRA `(.L_x_20) ;  /* 0x0000000000207947 */ /* 0x000fec0003800000 */
.L_x_17:
[----:B------:R-:W-:-:S04]  /*1570*/  LOP3.LUT R6, R15, 0x80000000, R6, 0x48, !PT ;  /* 0x800000000f067812 */ /* 0x000fc800078e4806 */
[----:B------:R-:W-:Y:S01]  /*1580*/  LOP3.LUT R6, R6, 0x7f800000, RZ, 0xfc, !PT ;  /* 0x7f80000006067812 */ /* 0x000fe200078efcff */
[----:B------:R-:W-:Y:S06]  /*1590*/  BRA `(.L_x_20) ;  /* 0x0000000000147947 */ /* 0x000fec0003800000 */
.L_x_16:
[----:B------:R-:W-:Y:S01]  /*15a0*/  LOP3.LUT R6, R15, 0x80000000, R6, 0x48, !PT ;  /* 0x800000000f067812 */ /* 0x000fe200078e4806 */
[----:B------:R-:W-:Y:S06]  /*15b0*/  BRA `(.L_x_20) ;  /* 0x00000000000c7947 */ /* 0x000fec0003800000 */
.L_x_15:
[----:B------:R-:W0:Y:S01]  /*15c0*/  MUFU.RSQ R6, -QNAN ;  /* 0xffc0000000067908 */ /* 0x000e220000001400 */
[----:B------:R-:W-:Y:S05]  /*15d0*/  BRA `(.L_x_20) ;  /* 0x0000000000047947 */ /* 0x000fea0003800000 */
.L_x_14:
[----:B------:R-:W-:-:S07]  /*15e0*/  FADD.FTZ R6, R6, R11 ;  /* 0x0000000b06067221 */ /* 0x000fce0000010000 */
.L_x_20:
[----:B------:R-:W-:Y:S02]  /*15f0*/  HFMA2 R13, -RZ, RZ, 0, 0 ;  /* 0x00000000ff0d7431 */ /* 0x000fe400000001ff */
[----:B------:R-:W-:-:S04]  /*1600*/  IMAD.MOV.U32 R12, RZ, RZ, R10 ;  /* 0x000000ffff0c7224 */ /* 0x000fc800078e000a */
[----:B0-----:R-:W-:Y:S05]  /*1610*/  RET.REL.NODEC R12 `(_Z11gemm_kernelPfS_S_iii) ;  /* 0xffffffe80c787950 */ /* 0x001fea0003c3ffff */
.L_x_21:
[----:B------:R-:W-:-:S00]  /*1620*/  BRA `(.L_x_21) ;  /* 0xfffffffc00fc7947 */ /* 0x000fc0000383ffff */
[----:B------:R-:W-:-:S00]  /*1630*/  NOP ;  /* 0x0000000000007918 */ /* 0x000fc00000000000 */
        /* <DEDUP_REMOVED lines=12> */
.L_x_22:


//--------------------- .nv.shared._Z11gemm_kernelPfS_S_iii --------------------------
	.section	.nv.shared._Z11gemm_kernelPfS_S_iii,"aw",@nobits
	.sectionflags	@""
	.align	16
	.zero		1024


//--------------------- .nv.shared.reserved.0     --------------------------
	.section	.nv.shared.reserved.0,"aw",@nobits
	.weak		__nv_reservedSMEM_offset_0_alias
	.size		__nv_reservedSMEM_offset_0_alias, 0, 64
	.other		__nv_reservedSMEM_offset_0_alias,@"STO_CUDA_RESERVED_SHARED STV_DEFAULT"
__nv_reservedSMEM_offset_0_alias:
	.zero		0
	.zero		64


//--------------------- .nv.constant0._Z11gemm_kernelPfS_S_iii --------------------------
	.section	.nv.constant0._Z11gemm_kernelPfS_S_iii,"a",@progbits
	.sectionflags	@""
	.align	4
.nv.constant0._Z11gemm_kernelPfS_S_iii:
	.zero		932


//--------------------- SYMBOLS --------------------------

	.type		.nv.reservedSmem.offset0,@object
	.size		.nv.reservedSmem.offset0,0x4
	.type		.nv.reservedSmem.cap,@object
	.size		.nv.reservedSmem.cap,0x4
